//
// Generated by NVIDIA NVVM Compiler
//
// Compiler Build ID: CL-36424714
// Cuda compilation tools, release 13.0, V13.0.88
// Based on NVVM 20.0.0
//

.version 9.0
.target sm_100
.address_size 64

	// .globl	_Z3addPiS_S_i
.extern .func  (.param .b32 func_retval0) vprintf
(
	.param .b64 vprintf_param_0,
	.param .b64 vprintf_param_1
)
;
.global .align 1 .b8 $str[29] = {97, 58, 32, 37, 100, 32, 98, 58, 32, 37, 100, 32, 105, 110, 100, 101, 120, 58, 32, 37, 100, 32, 99, 58, 32, 37, 100, 10};

.visible .entry _Z3addPiS_S_i(
	.param .u64 .ptr .align 1 _Z3addPiS_S_i_param_0,
	.param .u64 .ptr .align 1 _Z3addPiS_S_i_param_1,
	.param .u64 .ptr .align 1 _Z3addPiS_S_i_param_2,
	.param .u32 _Z3addPiS_S_i_param_3
)
{
	.local .align 16 .b8 	__local_depot0[16];
	.reg .b64 	%SP;
	.reg .b64 	%SPL;
	.reg .pred 	%p<2>;
	.reg .b32 	%r<13>;
	.reg .b64 	%rd<15>;

	mov.u64 	%SPL, __local_depot0;
	cvta.local.u64 	%SP, %SPL;
	ld.param.u64 	%rd1, [_Z3addPiS_S_i_param_0];
	ld.param.u64 	%rd2, [_Z3addPiS_S_i_param_1];
	ld.param.u64 	%rd3, [_Z3addPiS_S_i_param_2];
	ld.param.u32 	%r2, [_Z3addPiS_S_i_param_3];
	mov.u32 	%r3, %ntid.x;
	mov.u32 	%r4, %ctaid.x;
	mov.u32 	%r5, %tid.x;
	mad.lo.s32 	%r1, %r3, %r4, %r5;
	setp.ge.s32 	%p1, %r1, %r2;
	@%p1 bra 	$L__BB0_2;
	add.u64 	%rd4, %SP, 0;
	add.u64 	%rd5, %SPL, 0;
	cvta.to.global.u64 	%rd6, %rd1;
	cvta.to.global.u64 	%rd7, %rd2;
	cvta.to.global.u64 	%rd8, %rd3;
	mul.wide.s32 	%rd9, %r1, 4;
	add.s64 	%rd10, %rd6, %rd9;
	ld.global.u32 	%r6, [%rd10];
	add.s64 	%rd11, %rd7, %rd9;
	ld.global.u32 	%r7, [%rd11];
	add.s32 	%r8, %r7, %r6;
	add.s64 	%rd12, %rd8, %rd9;
	st.global.u32 	[%rd12], %r8;
	ld.global.u32 	%r9, [%rd10];
	ld.global.u32 	%r10, [%rd11];
	st.local.v4.u32 	[%rd5], {%r9, %r10, %r1, %r8};
	mov.u64 	%rd13, $str;
	cvta.global.u64 	%rd14, %rd13;
	{ // callseq 0, 0
	.param .b64 param0;
	st.param.b64 	[param0], %rd14;
	.param .b64 param1;
	st.param.b64 	[param1], %rd4;
	.param .b32 retval0;
	call.uni (retval0), 
	vprintf, 
	(
	param0, 
	param1
	);
	ld.param.b32 	%r11, [retval0];
	} // callseq 0
$L__BB0_2:
	ret;

}


// ===== COMPILED SASS (sm_100) =====

	.target	sm_100

	.elftype	@"ET_EXEC"


//--------------------- .note.nv.tkinfo           --------------------------
	.section	.note.nv.tkinfo,"",@"SHT_NOTE"
	.sectionflags	@"SHF_NOTE_NV_TKINFO"
	.tkinfo
        /*0018*/ 	.word	0x00000002
        /*0030*/ 	.string	""
        /*0030*/ 	.string	"ptxas"
        /*0030*/ 	.string	"Cuda compilation tools, release 13.0, V13.0.88"
        /*0030*/ 	.string	"Build cuda_13.0.r13.0/compiler.36424714_0"
        /*0030*/ 	.string	"-arch sm_100 -m 64 "



//--------------------- .note.nv.cuinfo           --------------------------
	.section	.note.nv.cuinfo,"",@"SHT_NOTE"
	.sectionflags	@"SHF_NOTE_NV_CUINFO"
        /*0018*/ 	.short	0x0002
        /*001a*/ 	.short	0x0064
        /*001c*/ 	.short	0x0082
	.zero		2


//--------------------- .nv.info                  --------------------------
	.section	.nv.info,"",@"SHT_CUDA_INFO"
	.align	4


	//----- nvinfo : EIATTR_REGCOUNT
	.align		4
        /*0000*/ 	.byte	0x04, 0x2f
        /*0002*/ 	.short	(.L_2 - .L_1)
	.align		4
.L_1:
        /*0004*/ 	.word	index@(_Z3addPiS_S_i)
        /*0008*/ 	.word	0x00000018


	//----- nvinfo : EIATTR_FRAME_SIZE
	.align		4
.L_2:
        /*000c*/ 	.byte	0x04, 0x11
        /*000e*/ 	.short	(.L_4 - .L_3)
	.align		4
.L_3:
        /*0010*/ 	.word	index@(_Z3addPiS_S_i)
        /*0014*/ 	.word	0x00000010


	//----- nvinfo : EIATTR_MIN_STACK_SIZE
	.align		4
.L_4:
        /*0018*/ 	.byte	0x04, 0x12
        /*001a*/ 	.short	(.L_6 - .L_5)
	.align		4
.L_5:
        /*001c*/ 	.word	index@(_Z3addPiS_S_i)
        /*0020*/ 	.word	0x00000010
.L_6:


//--------------------- .nv.compat                --------------------------
	.section	.nv.compat,"",@"SHT_CUDA_COMPAT_INFO"
	.align	4
        /*0000*/ 	.byte	0x02, 0x09, 0x00, 0x00, 0x02, 0x02, 0x01, 0x00, 0x02, 0x05, 0x05, 0x00, 0x03, 0x07, 0x01, 0x01
        /*0010*/ 	.byte	0x02, 0x03, 0x00, 0x00, 0x02, 0x06, 0x01, 0x00, 0x04, 0x0b, 0x08, 0x00, 0x09, 0x00, 0x00, 0x00
        /*0020*/ 	.byte	0x00, 0x00, 0x00, 0x00


//--------------------- .nv.info._Z3addPiS_S_i    --------------------------
	.section	.nv.info._Z3addPiS_S_i,"",@"SHT_CUDA_INFO"
	.sectionflags	@""
	.align	4


	//----- nvinfo : EIATTR_CUDA_API_VERSION
	.align		4
        /*0000*/ 	.byte	0x04, 0x37
        /*0002*/ 	.short	(.L_8 - .L_7)
.L_7:
        /*0004*/ 	.word	0x00000082


	//----- nvinfo : EIATTR_KPARAM_INFO
	.align		4
.L_8:
        /*0008*/ 	.byte	0x04, 0x17
        /*000a*/ 	.short	(.L_10 - .L_9)
.L_9:
        /*000c*/ 	.word	0x00000000
        /*0010*/ 	.short	0x0003
        /*0012*/ 	.short	0x0018
        /*0014*/ 	.byte	0x00, 0xf0, 0x11, 0x00


	//----- nvinfo : EIATTR_KPARAM_INFO
	.align		4
.L_10:
        /*0018*/ 	.byte	0x04, 0x17
        /*001a*/ 	.short	(.L_12 - .L_11)
.L_11:
        /*001c*/ 	.word	0x00000000
        /*0020*/ 	.short	0x0002
        /*0022*/ 	.short	0x0010
        /*0024*/ 	.byte	0x00, 0xf5, 0x21, 0x00


	//----- nvinfo : EIATTR_KPARAM_INFO
	.align		4
.L_12:
        /*0028*/ 	.byte	0x04, 0x17
        /*002a*/ 	.short	(.L_14 - .L_13)
.L_13:
        /*002c*/ 	.word	0x00000000
        /*0030*/ 	.short	0x0001
        /*0032*/ 	.short	0x0008
        /*0034*/ 	.byte	0x00, 0xf5, 0x21, 0x00


	//----- nvinfo : EIATTR_KPARAM_INFO
	.align		4
.L_14:
        /*0038*/ 	.byte	0x04, 0x17
        /*003a*/ 	.short	(.L_16 - .L_15)
.L_15:
        /*003c*/ 	.word	0x00000000
        /*0040*/ 	.short	0x0000
        /*0042*/ 	.short	0x0000
        /*0044*/ 	.byte	0x00, 0xf5, 0x21, 0x00


	//----- nvinfo : EIATTR_SPARSE_MMA_MASK
	.align		4
.L_16:
        /*0048*/ 	.byte	0x03, 0x50
        /*004a*/ 	.short	0x0000


	//----- nvinfo : EIATTR_MAXREG_COUNT
	.align		4
        /*004c*/ 	.byte	0x03, 0x1b
        /*004e*/ 	.short	0x00ff


	//----- nvinfo : EIATTR_EXTERNS
	.align		4
        /*0050*/ 	.byte	0x04, 0x0f
        /*0052*/ 	.short	(.L_18 - .L_17)


	//   ....[0]....
	.align		4
.L_17:
        /*0054*/ 	.word	index@(vprintf)


	//----- nvinfo : EIATTR_MERCURY_ISA_VERSION
	.align		4
.L_18:
        /*0058*/ 	.byte	0x03, 0x5f
        /*005a*/ 	.short	0x0101


	//----- nvinfo : EIATTR_VRC_CTA_INIT_COUNT
	.align		4
        /*005c*/ 	.byte	0x02, 0x4a
	.zero		1
	.zero		1


	//----- nvinfo : EIATTR_SYSCALL_OFFSETS
	.align		4
        /*0060*/ 	.byte	0x04, 0x46
        /*0062*/ 	.short	(.L_20 - .L_19)


	//   ....[0]....
.L_19:
        /*0064*/ 	.word	0x00000210


	//----- nvinfo : EIATTR_EXIT_INSTR_OFFSETS
	.align		4
.L_20:
        /*0068*/ 	.byte	0x04, 0x1c
        /*006a*/ 	.short	(.L_22 - .L_21)


	//   ....[0]....
.L_21:
        /*006c*/ 	.word	0x000000c0


	//   ....[1]....
        /*0070*/ 	.word	0x00000220


	//----- nvinfo : EIATTR_CRS_STACK_SIZE
	.align		4
.L_22:
        /*0074*/ 	.byte	0x04, 0x1e
        /*0076*/ 	.short	(.L_24 - .L_23)
.L_23:
        /*0078*/ 	.word	0x00000000


	//----- nvinfo : EIATTR_CBANK_PARAM_SIZE
	.align		4
.L_24:
        /*007c*/ 	.byte	0x03, 0x19
        /*007e*/ 	.short	0x001c


	//----- nvinfo : EIATTR_PARAM_CBANK
	.align		4
        /*0080*/ 	.byte	0x04, 0x0a
        /*0082*/ 	.short	(.L_26 - .L_25)
	.align		4
.L_25:
        /*0084*/ 	.word	index@(.nv.constant0._Z3addPiS_S_i)
        /*0088*/ 	.short	0x0380
        /*008a*/ 	.short	0x001c


	//----- nvinfo : EIATTR_SW_WAR
	.align		4
.L_26:
        /*008c*/ 	.byte	0x04, 0x36
        /*008e*/ 	.short	(.L_28 - .L_27)
.L_27:
        /*0090*/ 	.word	0x00000008
.L_28:


//--------------------- .nv.callgraph             --------------------------
	.section	.nv.callgraph,"",@"SHT_CUDA_CALLGRAPH"
	.align	4
	.sectionentsize	8
	.align		4
        /*0000*/ 	.word	0x00000000
	.align		4
        /*0004*/ 	.word	0xffffffff
	.align		4
        /*0008*/ 	.word	index@(_Z3addPiS_S_i)
	.align		4
        /*000c*/ 	.word	index@(vprintf)
	.align		4
        /*0010*/ 	.word	0x00000000
	.align		4
        /*0014*/ 	.word	0xfffffffe
	.align		4
        /*0018*/ 	.word	0x00000000
	.align		4
        /*001c*/ 	.word	0xfffffffd
	.align		4
        /*0020*/ 	.word	0x00000000
	.align		4
        /*0024*/ 	.word	0xfffffffc


//--------------------- .nv.constant4             --------------------------
	.section	.nv.constant4,"a",@progbits
	.align	8
	.align		8
.nv.constant4:
        /*0000*/ 	.dword	vprintf
	.align		8
        /*0008*/ 	.dword	$str


//--------------------- .text._Z3addPiS_S_i       --------------------------
	.section	.text._Z3addPiS_S_i,"ax",@progbits
	.align	128
        .global         _Z3addPiS_S_i
        .type           _Z3addPiS_S_i,@function
        .size           _Z3addPiS_S_i,(.L_x_2 - _Z3addPiS_S_i)
        .other          _Z3addPiS_S_i,@"STO_CUDA_ENTRY STV_DEFAULT"
_Z3addPiS_S_i:
.text._Z3addPiS_S_i:
[----:B------:R-:W0:Y:S01]  /*0000*/  LDC R1, c[0x0][0x37c] ;  /* 0x0000df00ff017b82 */ /* 0x000e220000000800 */
[----:B------:R-:W1:Y:S01]  /*0010*/  S2R R10, SR_CTAID.X ;  /* 0x00000000000a7919 */ /* 0x000e620000002500 */
[----:B------:R-:W2:Y:S01]  /*0020*/  LDCU UR5, c[0x0][0x2fc] ;  /* 0x00005f80ff0577ac */ /* 0x000ea20008000800 */
[----:B0-----:R-:W-:Y:S01]  /*0030*/  IADD3 R1, PT, PT, R1, -0x10, RZ ;  /* 0xfffffff001017810 */ /* 0x001fe20007ffe0ff */
[----:B------:R-:W1:Y:S01]  /*0040*/  S2R R3, SR_TID.X ;  /* 0x0000000000037919 */ /* 0x000e620000002100 */
[----:B------:R-:W1:Y:S01]  /*0050*/  LDCU UR6, c[0x0][0x360] ;  /* 0x00006c00ff0677ac */ /* 0x000e620008000800 */
[----:B------:R-:W0:Y:S01]  /*0060*/  LDCU UR7, c[0x0][0x398] ;  /* 0x00007300ff0777ac */ /* 0x000e220008000800 */
[----:B------:R-:W3:Y:S02]  /*0070*/  LDCU UR4, c[0x0][0x2f8] ;  /* 0x00005f00ff0477ac */ /* 0x000ee40008000800 */
[----:B---3--:R-:W-:-:S04]  /*0080*/  IADD3 R6, P1, PT, R1, UR4, RZ ;  /* 0x0000000401067c10 */ /* 0x008fc8000ff3e0ff */
[----:B--2---:R-:W-:Y:S01]  /*0090*/  IADD3.X R7, PT, PT, RZ, UR5, RZ, P1, !PT ;  /* 0x00000005ff077c10 */ /* 0x004fe20008ffe4ff */
[----:B-1----:R-:W-:-:S05]  /*00a0*/  IMAD R10, R10, UR6, R3 ;  /* 0x000000060a0a7c24 */ /* 0x002fca000f8e0203 */
[----:B0-----:R-:W-:-:S13]  /*00b0*/  ISETP.GE.AND P0, PT, R10, UR7, PT ;  /* 0x000000070a007c0c */ /* 0x001fda000bf06270 */
[----:B------:R-:W-:Y:S05]  /*00c0*/  @P0 EXIT ;  /* 0x000000000000094d */ /* 0x000fea0003800000 */
[----:B------:R-:W0:Y:S01]  /*00d0*/  LDC.64 R2, c[0x0][0x380] ;  /* 0x0000e000ff027b82 */ /* 0x000e220000000a00 */
[----:B------:R-:W1:Y:S07]  /*00e0*/  LDCU.64 UR4, c[0x0][0x358] ;  /* 0x00006b00ff0477ac */ /* 0x000e6e0008000a00 */
[----:B------:R-:W2:Y:S08]  /*00f0*/  LDC.64 R12, c[0x0][0x388] ;  /* 0x0000e200ff0c7b82 */ /* 0x000eb00000000a00 */
[----:B------:R-:W3:Y:S01]  /*0100*/  LDC.64 R14, c[0x0][0x390] ;  /* 0x0000e400ff0e7b82 */ /* 0x000ee20000000a00 */
[----:B0-----:R-:W-:-:S05]  /*0110*/  IMAD.WIDE R2, R10, 0x4, R2 ;  /* 0x000000040a027825 */ /* 0x001fca00078e0202 */
[----:B-1----:R-:W4:Y:S01]  /*0120*/  LDG.E R11, desc[UR4][R2.64] ;  /* 0x00000004020b7981 */ /* 0x002f22000c1e1900 */
[----:B--2---:R-:W-:-:S05]  /*0130*/  IMAD.WIDE R12, R10, 0x4, R12 ;  /* 0x000000040a0c7825 */ /* 0x004fca00078e020c */
[----:B------:R-:W4:Y:S01]  /*0140*/  LDG.E R0, desc[UR4][R12.64] ;  /* 0x000000040c007981 */ /* 0x000f22000c1e1900 */
[----:B---3--:R-:W-:-:S04]  /*0150*/  IMAD.WIDE R14, R10, 0x4, R14 ;  /* 0x000000040a0e7825 */ /* 0x008fc800078e020e */
[----:B----4-:R-:W-:-:S05]  /*0160*/  IMAD.IADD R11, R11, 0x1, R0 ;  /* 0x000000010b0b7824 */ /* 0x010fca00078e0200 */
[----:B------:R0:W-:Y:S04]  /*0170*/  STG.E desc[UR4][R14.64], R11 ;  /* 0x0000000b0e007986 */ /* 0x0001e8000c101904 */
[----:B------:R-:W2:Y:S04]  /*0180*/  LDG.E R8, desc[UR4][R2.64] ;  /* 0x0000000402087981 */ /* 0x000ea8000c1e1900 */
[----:B------:R-:W2:Y:S01]  /*0190*/  LDG.E R9, desc[UR4][R12.64] ;  /* 0x000000040c097981 */ /* 0x000ea2000c1e1900 */
[----:B------:R-:W-:Y:S01]  /*01a0*/  MOV R0, 0x0 ;  /* 0x0000000000007802 */ /* 0x000fe20000000f00 */
[----:B------:R-:W1:Y:S03]  /*01b0*/  LDCU.64 UR4, c[0x4][0x8] ;  /* 0x01000100ff0477ac */ /* 0x000e660008000a00 */
[----:B------:R0:W3:Y:S01]  /*01c0*/  LDC.64 R16, c[0x4][R0] ;  /* 0x0100000000107b82 */ /* 0x0000e20000000a00 */
[----:B-1----:R-:W-:Y:S01]  /*01d0*/  MOV R4, UR4 ;  /* 0x0000000400047c02 */ /* 0x002fe20008000f00 */
[----:B------:R-:W-:Y:S01]  /*01e0*/  IMAD.U32 R5, RZ, RZ, UR5 ;  /* 0x00000005ff057e24 */ /* 0x000fe2000f8e00ff */
[----:B--23--:R0:W-:Y:S06]  /*01f0*/  STL.128 [R1], R8 ;  /* 0x0000000801007387 */ /* 0x00c1ec0000100c00 */
[----:B------:R-:W-:-:S07]  /*0200*/  LEPC R20, `(.L_x_0) ;  /* 0x000000001014794e */ /* 0x000fce0000000000 */
[----:B0-----:R-:W-:Y:S05]  /*0210*/  CALL.ABS.NOINC R16 ;  /* 0x0000000010007343 */ /* 0x001fea0003c00000 */
.L_x_0:
[----:B------:R-:W-:Y:S05]  /*0220*/  EXIT ;  /* 0x000000000000794d */ /* 0x000fea0003800000 */
.L_x_1:
[----:B------:R-:W-:-:S00]  /*0230*/  BRA `(.L_x_1) ;  /* 0xfffffffc00fc7947 */ /* 0x000fc0000383ffff */
[----:B------:R-:W-:-:S00]  /*0240*/  NOP ;  /* 0x0000000000007918 */ /* 0x000fc00000000000 */
        /* <DEDUP_REMOVED lines=11> */
.L_x_2:


//--------------------- .nv.global.init           --------------------------
	.section	.nv.global.init,"aw",@progbits
.nv.global.init:
	.type		$str,@object
	.size		$str,(.L_0 - $str)
$str:
        /*0000*/ 	.byte	0x61, 0x3a, 0x20, 0x25, 0x64, 0x20, 0x62, 0x3a, 0x20, 0x25, 0x64, 0x20, 0x69, 0x6e, 0x64, 0x65
        /*0010*/ 	.byte	0x78, 0x3a, 0x20, 0x25, 0x64, 0x20, 0x63, 0x3a, 0x20, 0x25, 0x64, 0x0a, 0x00
.L_0:


//--------------------- .nv.shared.reserved.0     --------------------------
	.section	.nv.shared.reserved.0,"aw",@nobits
	.weak		__nv_reservedSMEM_offset_0_alias
	.size		__nv_reservedSMEM_offset_0_alias, 0, 64
	.other		__nv_reservedSMEM_offset_0_alias,@"STO_CUDA_RESERVED_SHARED STV_DEFAULT"
__nv_reservedSMEM_offset_0_alias:
	.zero		0
	.zero		64


//--------------------- .nv.constant0._Z3addPiS_S_i --------------------------
	.section	.nv.constant0._Z3addPiS_S_i,"a",@progbits
	.sectionflags	@""
	.align	4
.nv.constant0._Z3addPiS_S_i:
	.zero		924


//--------------------- SYMBOLS --------------------------

	.type		.nv.reservedSmem.offset0,@object
	.size		.nv.reservedSmem.offset0,0x4
	.type		vprintf,@function
